//
// Generated by NVIDIA NVVM Compiler
//
// Compiler Build ID: CL-36424714
// Cuda compilation tools, release 13.0, V13.0.88
// Based on NVVM 20.0.0
//

.version 9.0
.target sm_100
.address_size 64

	// .globl	_Z3maxILj1024EEvPfS0_i
// _ZZ3maxILj1024EEvPfS0_iE1s has been demoted

.visible .entry _Z3maxILj1024EEvPfS0_i(
	.param .u64 .ptr .align 1 _Z3maxILj1024EEvPfS0_i_param_0,
	.param .u64 .ptr .align 1 _Z3maxILj1024EEvPfS0_i_param_1,
	.param .u32 _Z3maxILj1024EEvPfS0_i_param_2
)
{
	.reg .pred 	%p<16>;
	.reg .b32 	%r<39>;
	.reg .b32 	%f<30>;
	.reg .b64 	%rd<7>;
	// demoted variable
	.shared .align 4 .b8 _ZZ3maxILj1024EEvPfS0_iE1s[128];
	ld.param.u64 	%rd2, [_Z3maxILj1024EEvPfS0_i_param_0];
	ld.param.u64 	%rd3, [_Z3maxILj1024EEvPfS0_i_param_1];
	ld.param.u32 	%r7, [_Z3maxILj1024EEvPfS0_i_param_2];
	cvta.to.global.u64 	%rd1, %rd3;
	mov.u32 	%r1, %tid.x;
	and.b32  	%r2, %r1, 31;
	mov.u32 	%r8, %ctaid.x;
	mov.u32 	%r9, %ntid.x;
	mad.lo.s32 	%r3, %r8, %r9, %r1;
	setp.ge.s32 	%p1, %r3, %r7;
	mov.f32 	%f28, 0f00000000;
	@%p1 bra 	$L__BB0_2;
	cvta.to.global.u64 	%rd4, %rd2;
	mul.wide.s32 	%rd5, %r3, 4;
	add.s64 	%rd6, %rd4, %rd5;
	ld.global.f32 	%f28, [%rd6];
$L__BB0_2:
	mov.b32 	%r10, %f28;
	shfl.sync.down.b32	%r11|%p2, %r10, 16, 31, -1;
	mov.b32 	%f7, %r11;
	max.f32 	%f8, %f28, %f7;
	mov.b32 	%r12, %f8;
	shfl.sync.down.b32	%r13|%p3, %r12, 8, 31, -1;
	mov.b32 	%f9, %r13;
	max.f32 	%f10, %f8, %f9;
	mov.b32 	%r14, %f10;
	shfl.sync.down.b32	%r15|%p4, %r14, 4, 31, -1;
	mov.b32 	%f11, %r15;
	max.f32 	%f12, %f10, %f11;
	mov.b32 	%r16, %f12;
	shfl.sync.down.b32	%r17|%p5, %r16, 2, 31, -1;
	mov.b32 	%f13, %r17;
	max.f32 	%f14, %f12, %f13;
	mov.b32 	%r18, %f14;
	shfl.sync.down.b32	%r19|%p6, %r18, 1, 31, -1;
	mov.b32 	%f15, %r19;
	max.f32 	%f29, %f14, %f15;
	bar.sync 	0;
	setp.ne.s32 	%p7, %r2, 0;
	@%p7 bra 	$L__BB0_4;
	shr.u32 	%r20, %r1, 3;
	and.b32  	%r21, %r20, 124;
	mov.u32 	%r22, _ZZ3maxILj1024EEvPfS0_iE1s;
	add.s32 	%r23, %r22, %r21;
	st.shared.f32 	[%r23], %f29;
$L__BB0_4:
	bar.sync 	0;
	setp.gt.u32 	%p8, %r1, 31;
	@%p8 bra 	$L__BB0_6;
	shl.b32 	%r24, %r2, 2;
	mov.u32 	%r25, _ZZ3maxILj1024EEvPfS0_iE1s;
	add.s32 	%r26, %r25, %r24;
	ld.shared.f32 	%f16, [%r26];
	mov.b32 	%r27, %f16;
	shfl.sync.down.b32	%r28|%p9, %r27, 16, 31, -1;
	mov.b32 	%f17, %r28;
	max.f32 	%f18, %f16, %f17;
	mov.b32 	%r29, %f18;
	shfl.sync.down.b32	%r30|%p10, %r29, 8, 31, -1;
	mov.b32 	%f19, %r30;
	max.f32 	%f20, %f18, %f19;
	mov.b32 	%r31, %f20;
	shfl.sync.down.b32	%r32|%p11, %r31, 4, 31, -1;
	mov.b32 	%f21, %r32;
	max.f32 	%f22, %f20, %f21;
	mov.b32 	%r33, %f22;
	shfl.sync.down.b32	%r34|%p12, %r33, 2, 31, -1;
	mov.b32 	%f23, %r34;
	max.f32 	%f24, %f22, %f23;
	mov.b32 	%r35, %f24;
	shfl.sync.down.b32	%r36|%p13, %r35, 1, 31, -1;
	mov.b32 	%f25, %r36;
	max.f32 	%f29, %f24, %f25;
$L__BB0_6:
	bar.sync 	0;
	setp.ne.s32 	%p14, %r1, 0;
	@%p14 bra 	$L__BB0_9;
	ld.global.u32 	%r38, [%rd1];
$L__BB0_8:
	mov.b32 	%f26, %r38;
	max.f32 	%f27, %f29, %f26;
	mov.b32 	%r37, %f27;
	atom.relaxed.global.cas.b32 	%r6, [%rd1], %r38, %r37;
	setp.ne.s32 	%p15, %r38, %r6;
	mov.u32 	%r38, %r6;
	@%p15 bra 	$L__BB0_8;
$L__BB0_9:
	ret;

}


// ===== COMPILED SASS (sm_100) =====

	.target	sm_100

	.elftype	@"ET_EXEC"


//--------------------- .note.nv.tkinfo           --------------------------
	.section	.note.nv.tkinfo,"",@"SHT_NOTE"
	.sectionflags	@"SHF_NOTE_NV_TKINFO"
	.tkinfo
        /*0018*/ 	.word	0x00000002
        /*0030*/ 	.string	""
        /*0030*/ 	.string	"ptxas"
        /*0030*/ 	.string	"Cuda compilation tools, release 13.0, V13.0.88"
        /*0030*/ 	.string	"Build cuda_13.0.r13.0/compiler.36424714_0"
        /*0030*/ 	.string	"-arch sm_100 -m 64 "



//--------------------- .note.nv.cuinfo           --------------------------
	.section	.note.nv.cuinfo,"",@"SHT_NOTE"
	.sectionflags	@"SHF_NOTE_NV_CUINFO"
        /*0018*/ 	.short	0x0002
        /*001a*/ 	.short	0x0064
        /*001c*/ 	.short	0x0082
	.zero		2


//--------------------- .nv.info                  --------------------------
	.section	.nv.info,"",@"SHT_CUDA_INFO"
	.align	4


	//----- nvinfo : EIATTR_REGCOUNT
	.align		4
        /*0000*/ 	.byte	0x04, 0x2f
        /*0002*/ 	.short	(.L_1 - .L_0)
	.align		4
.L_0:
        /*0004*/ 	.word	index@(_Z3maxILj1024EEvPfS0_i)
        /*0008*/ 	.word	0x0000000e


	//----- nvinfo : EIATTR_FRAME_SIZE
	.align		4
.L_1:
        /*000c*/ 	.byte	0x04, 0x11
        /*000e*/ 	.short	(.L_3 - .L_2)
	.align		4
.L_2:
        /*0010*/ 	.word	index@(_Z3maxILj1024EEvPfS0_i)
        /*0014*/ 	.word	0x00000000


	//----- nvinfo : EIATTR_MIN_STACK_SIZE
	.align		4
.L_3:
        /*0018*/ 	.byte	0x04, 0x12
        /*001a*/ 	.short	(.L_5 - .L_4)
	.align		4
.L_4:
        /*001c*/ 	.word	index@(_Z3maxILj1024EEvPfS0_i)
        /*0020*/ 	.word	0x00000000
.L_5:


//--------------------- .nv.compat                --------------------------
	.section	.nv.compat,"",@"SHT_CUDA_COMPAT_INFO"
	.align	4
        /*0000*/ 	.byte	0x02, 0x09, 0x00, 0x00, 0x02, 0x02, 0x01, 0x00, 0x02, 0x05, 0x05, 0x00, 0x03, 0x07, 0x01, 0x01
        /*0010*/ 	.byte	0x02, 0x03, 0x00, 0x00, 0x02, 0x06, 0x01, 0x00, 0x04, 0x0b, 0x08, 0x00, 0x09, 0x00, 0x00, 0x00
        /*0020*/ 	.byte	0x00, 0x00, 0x00, 0x00


//--------------------- .nv.info._Z3maxILj1024EEvPfS0_i --------------------------
	.section	.nv.info._Z3maxILj1024EEvPfS0_i,"",@"SHT_CUDA_INFO"
	.sectionflags	@""
	.align	4


	//----- nvinfo : EIATTR_CUDA_API_VERSION
	.align		4
        /*0000*/ 	.byte	0x04, 0x37
        /*0002*/ 	.short	(.L_7 - .L_6)
.L_6:
        /*0004*/ 	.word	0x00000082


	//----- nvinfo : EIATTR_KPARAM_INFO
	.align		4
.L_7:
        /*0008*/ 	.byte	0x04, 0x17
        /*000a*/ 	.short	(.L_9 - .L_8)
.L_8:
        /*000c*/ 	.word	0x00000000
        /*0010*/ 	.short	0x0002
        /*0012*/ 	.short	0x0010
        /*0014*/ 	.byte	0x00, 0xf0, 0x11, 0x00


	//----- nvinfo : EIATTR_KPARAM_INFO
	.align		4
.L_9:
        /*0018*/ 	.byte	0x04, 0x17
        /*001a*/ 	.short	(.L_11 - .L_10)
.L_10:
        /*001c*/ 	.word	0x00000000
        /*0020*/ 	.short	0x0001
        /*0022*/ 	.short	0x0008
        /*0024*/ 	.byte	0x00, 0xf5, 0x21, 0x00


	//----- nvinfo : EIATTR_KPARAM_INFO
	.align		4
.L_11:
        /*0028*/ 	.byte	0x04, 0x17
        /*002a*/ 	.short	(.L_13 - .L_12)
.L_12:
        /*002c*/ 	.word	0x00000000
        /*0030*/ 	.short	0x0000
        /*0032*/ 	.short	0x0000
        /*0034*/ 	.byte	0x00, 0xf5, 0x21, 0x00


	//----- nvinfo : EIATTR_SPARSE_MMA_MASK
	.align		4
.L_13:
        /*0038*/ 	.byte	0x03, 0x50
        /*003a*/ 	.short	0x0000


	//----- nvinfo : EIATTR_MAXREG_COUNT
	.align		4
        /*003c*/ 	.byte	0x03, 0x1b
        /*003e*/ 	.short	0x00ff


	//----- nvinfo : EIATTR_NUM_BARRIERS
	.align		4
        /*0040*/ 	.byte	0x02, 0x4c
        /*0042*/ 	.byte	0x01
	.zero		1


	//----- nvinfo : EIATTR_MERCURY_ISA_VERSION
	.align		4
        /*0044*/ 	.byte	0x03, 0x5f
        /*0046*/ 	.short	0x0101


	//----- nvinfo : EIATTR_COOP_GROUP_MASK_REGIDS
	.align		4
        /*0048*/ 	.byte	0x04, 0x29
        /*004a*/ 	.short	(.L_15 - .L_14)


	//   ....[0]....
.L_14:
        /*004c*/ 	.word	0xffffffff


	//   ....[1]....
        /*0050*/ 	.word	0xffffffff


	//   ....[2]....
        /*0054*/ 	.word	0xffffffff


	//   ....[3]....
        /*0058*/ 	.word	0xffffffff


	//   ....[4]....
        /*005c*/ 	.word	0xffffffff


	//   ....[5]....
        /*0060*/ 	.word	0xffffffff


	//   ....[6]....
        /*0064*/ 	.word	0xffffffff


	//   ....[7]....
        /*0068*/ 	.word	0xffffffff


	//   ....[8]....
        /*006c*/ 	.word	0xffffffff


	//   ....[9]....
        /*0070*/ 	.word	0xffffffff


	//   ....[10]....
        /*0074*/ 	.word	0x05000008


	//   ....[11]....
        /*0078*/ 	.word	0x05000008


	//   ....[12]....
        /*007c*/ 	.word	0x05000008


	//   ....[13]....
        /*0080*/ 	.word	0x05000008


	//   ....[14]....
        /*0084*/ 	.word	0x05000008


	//----- nvinfo : EIATTR_COOP_GROUP_INSTR_OFFSETS
	.align		4
.L_15:
        /*0088*/ 	.byte	0x04, 0x28
        /*008a*/ 	.short	(.L_17 - .L_16)


	//   ....[0]....
.L_16:
        /*008c*/ 	.word	0x000000d0


	//   ....[1]....
        /*0090*/ 	.word	0x000000f0


	//   ....[2]....
        /*0094*/ 	.word	0x00000110


	//   ....[3]....
        /*0098*/ 	.word	0x00000140


	//   ....[4]....
        /*009c*/ 	.word	0x000001b0


	//   ....[5]....
        /*00a0*/ 	.word	0x000002a0


	//   ....[6]....
        /*00a4*/ 	.word	0x000002c0


	//   ....[7]....
        /*00a8*/ 	.word	0x000002e0


	//   ....[8]....
        /*00ac*/ 	.word	0x00000300


	//   ....[9]....
        /*00b0*/ 	.word	0x00000320


	//   ....[10]....
        /*00b4*/ 	.word	0x00000450


	//   ....[11]....
        /*00b8*/ 	.word	0x000004c0


	//   ....[12]....
        /*00bc*/ 	.word	0x00000530


	//   ....[13]....
        /*00c0*/ 	.word	0x000005a0


	//   ....[14]....
        /*00c4*/ 	.word	0x00000610


	//----- nvinfo : EIATTR_VRC_CTA_INIT_COUNT
	.align		4
.L_17:
        /*00c8*/ 	.byte	0x02, 0x4a
	.zero		1
	.zero		1


	//----- nvinfo : EIATTR_EXIT_INSTR_OFFSETS
	.align		4
        /*00cc*/ 	.byte	0x04, 0x1c
        /*00ce*/ 	.short	(.L_19 - .L_18)


	//   ....[0]....
.L_18:
        /*00d0*/ 	.word	0x00000370


	//   ....[1]....
        /*00d4*/ 	.word	0x00000400


	//----- nvinfo : EIATTR_CRS_STACK_SIZE
	.align		4
.L_19:
        /*00d8*/ 	.byte	0x04, 0x1e
        /*00da*/ 	.short	(.L_21 - .L_20)
.L_20:
        /*00dc*/ 	.word	0x00000000


	//----- nvinfo : EIATTR_CBANK_PARAM_SIZE
	.align		4
.L_21:
        /*00e0*/ 	.byte	0x03, 0x19
        /*00e2*/ 	.short	0x0014


	//----- nvinfo : EIATTR_PARAM_CBANK
	.align		4
        /*00e4*/ 	.byte	0x04, 0x0a
        /*00e6*/ 	.short	(.L_23 - .L_22)
	.align		4
.L_22:
        /*00e8*/ 	.word	index@(.nv.constant0._Z3maxILj1024EEvPfS0_i)
        /*00ec*/ 	.short	0x0380
        /*00ee*/ 	.short	0x0014


	//----- nvinfo : EIATTR_SW_WAR
	.align		4
.L_23:
        /*00f0*/ 	.byte	0x04, 0x36
        /*00f2*/ 	.short	(.L_25 - .L_24)
.L_24:
        /*00f4*/ 	.word	0x00000008
.L_25:


//--------------------- .nv.callgraph             --------------------------
	.section	.nv.callgraph,"",@"SHT_CUDA_CALLGRAPH"
	.align	4
	.sectionentsize	8
	.align		4
        /*0000*/ 	.word	0x00000000
	.align		4
        /*0004*/ 	.word	0xffffffff
	.align		4
        /*0008*/ 	.word	0x00000000
	.align		4
        /*000c*/ 	.word	0xfffffffe
	.align		4
        /*0010*/ 	.word	0x00000000
	.align		4
        /*0014*/ 	.word	0xfffffffd
	.align		4
        /*0018*/ 	.word	0x00000000
	.align		4
        /*001c*/ 	.word	0xfffffffc


//--------------------- .text._Z3maxILj1024EEvPfS0_i --------------------------
	.section	.text._Z3maxILj1024EEvPfS0_i,"ax",@progbits
	.align	128
        .global         _Z3maxILj1024EEvPfS0_i
        .type           _Z3maxILj1024EEvPfS0_i,@function
        .size           _Z3maxILj1024EEvPfS0_i,(.L_x_10 - _Z3maxILj1024EEvPfS0_i)
        .other          _Z3maxILj1024EEvPfS0_i,@"STO_CUDA_ENTRY STV_DEFAULT"
_Z3maxILj1024EEvPfS0_i:
.text._Z3maxILj1024EEvPfS0_i:
[----:B------:R-:W-:Y:S01]  /*0000*/  LDC R1, c[0x0][0x37c] ;  /* 0x0000df00ff017b82 */ /* 0x000fe20000000800 */
[----:B------:R-:W0:Y:S07]  /*0010*/  S2R R0, SR_TID.X ;  /* 0x0000000000007919 */ /* 0x000e2e0000002100 */
[----:B------:R-:W0:Y:S01]  /*0020*/  S2UR UR4, SR_CTAID.X ;  /* 0x00000000000479c3 */ /* 0x000e220000002500 */
[----:B------:R-:W1:Y:S01]  /*0030*/  LDCU UR5, c[0x0][0x390] ;  /* 0x00007200ff0577ac */ /* 0x000e620008000800 */
[----:B------:R-:W-:Y:S01]  /*0040*/  IMAD.MOV.U32 R6, RZ, RZ, RZ ;  /* 0x000000ffff067224 */ /* 0x000fe200078e00ff */
[----:B------:R-:W2:Y:S05]  /*0050*/  LDCU.64 UR6, c[0x0][0x358] ;  /* 0x00006b00ff0677ac */ /* 0x000eaa0008000a00 */
[----:B------:R-:W0:Y:S02]  /*0060*/  LDC R5, c[0x0][0x360] ;  /* 0x0000d800ff057b82 */ /* 0x000e240000000800 */
[----:B0-----:R-:W-:-:S05]  /*0070*/  IMAD R5, R5, UR4, R0 ;  /* 0x0000000405057c24 */ /* 0x001fca000f8e0200 */
[----:B-1----:R-:W-:-:S13]  /*0080*/  ISETP.GE.AND P0, PT, R5, UR5, PT ;  /* 0x0000000505007c0c */ /* 0x002fda000bf06270 */
[----:B------:R-:W0:Y:S02]  /*0090*/  @!P0 LDC.64 R2, c[0x0][0x380] ;  /* 0x0000e000ff028b82 */ /* 0x000e240000000a00 */
[----:B0-----:R-:W-:-:S05]  /*00a0*/  @!P0 IMAD.WIDE R2, R5, 0x4, R2 ;  /* 0x0000000405028825 */ /* 0x001fca00078e0202 */
[----:B--2---:R-:W2:Y:S01]  /*00b0*/  @!P0 LDG.E R6, desc[UR6][R2.64] ;  /* 0x0000000602068981 */ /* 0x004ea2000c1e1900 */
[----:B------:R-:W-:Y:S06]  /*00c0*/  BAR.SYNC.DEFER_BLOCKING 0x0 ;  /* 0x0000000000007b1d */ /* 0x000fec0000010000 */
[----:B--2---:R-:W0:Y:S02]  /*00d0*/  SHFL.DOWN PT, R5, R6, 0x10, 0x1f ;  /* 0x0a001f0006057f89 */ /* 0x004e2400000e0000 */
[----:B0-----:R-:W-:-:S05]  /*00e0*/  FMNMX R5, R5, R6, !PT ;  /* 0x0000000605057209 */ /* 0x001fca0007800000 */
[----:B------:R-:W0:Y:S02]  /*00f0*/  SHFL.DOWN PT, R4, R5, 0x8, 0x1f ;  /* 0x09001f0005047f89 */ /* 0x000e2400000e0000 */
[----:B0-----:R-:W-:-:S05]  /*0100*/  FMNMX R7, R5, R4, !PT ;  /* 0x0000000405077209 */ /* 0x001fca0007800000 */
[----:B------:R-:W0:Y:S02]  /*0110*/  SHFL.DOWN PT, R4, R7, 0x4, 0x1f ;  /* 0x08801f0007047f89 */ /* 0x000e2400000e0000 */
[----:B0-----:R-:W-:Y:S02]  /*0120*/  FMNMX R8, R7, R4, !PT ;  /* 0x0000000407087209 */ /* 0x001fe40007800000 */
[----:B------:R-:W-:-:S03]  /*0130*/  LOP3.LUT R4, R0, 0x1f, RZ, 0xc0, !PT ;  /* 0x0000001f00047812 */ /* 0x000fc600078ec0ff */
[----:B------:R-:W0:Y:S01]  /*0140*/  SHFL.DOWN PT, R9, R8, 0x2, 0x1f ;  /* 0x08401f0008097f89 */ /* 0x000e2200000e0000 */
[----:B------:R-:W-:-:S13]  /*0150*/  ISETP.NE.AND P0, PT, R4, RZ, PT ;  /* 0x000000ff0400720c */ /* 0x000fda0003f05270 */
[----:B------:R-:W1:Y:S01]  /*0160*/  @!P0 S2R R11, SR_CgaCtaId ;  /* 0x00000000000b8919 */ /* 0x000e620000008800 */
[----:B------:R-:W-:Y:S02]  /*0170*/  @!P0 MOV R6, 0x400 ;  /* 0x0000040000068802 */ /* 0x000fe40000000f00 */
[----:B------:R-:W-:-:S04]  /*0180*/  @!P0 SHF.R.U32.HI R3, RZ, 0x3, R0 ;  /* 0x00000003ff038819 */ /* 0x000fc80000011600 */
[----:B------:R-:W-:Y:S02]  /*0190*/  @!P0 LOP3.LUT R3, R3, 0x7c, RZ, 0xc0, !PT ;  /* 0x0000007c03038812 */ /* 0x000fe400078ec0ff */
[----:B0-----:R-:W-:-:S05]  /*01a0*/  FMNMX R9, R8, R9, !PT ;  /* 0x0000000908097209 */ /* 0x001fca0007800000 */
[----:B------:R-:W0:Y:S01]  /*01b0*/  SHFL.DOWN PT, R2, R9, 0x1, 0x1f ;  /* 0x08201f0009027f89 */ /* 0x000e2200000e0000 */
[----:B-1----:R-:W-:-:S05]  /*01c0*/  @!P0 LEA R6, R11, R6, 0x18 ;  /* 0x000000060b068211 */ /* 0x002fca00078ec0ff */
[----:B------:R-:W-:Y:S01]  /*01d0*/  @!P0 IMAD.IADD R6, R3, 0x1, R6 ;  /* 0x0000000103068824 */ /* 0x000fe200078e0206 */
[----:B0-----:R-:W-:-:S05]  /*01e0*/  FMNMX R5, R9, R2, !PT ;  /* 0x0000000209057209 */ /* 0x001fca0007800000 */
[----:B------:R0:W-:Y:S01]  /*01f0*/  @!P0 STS [R6], R5 ;  /* 0x0000000506008388 */ /* 0x0001e20000000800 */
[----:B------:R-:W-:Y:S01]  /*0200*/  BAR.SYNC.DEFER_BLOCKING 0x0 ;  /* 0x0000000000007b1d */ /* 0x000fe20000010000 */
[----:B------:R-:W-:-:S13]  /*0210*/  ISETP.GT.U32.AND P0, PT, R0, 0x1f, PT ;  /* 0x0000001f0000780c */ /* 0x000fda0003f04070 */
[----:B0-----:R-:W-:Y:S05]  /*0220*/  @P0 BRA `(.L_x_0) ;  /* 0x0000000000440947 */ /* 0x001fea0003800000 */
[----:B------:R-:W0:Y:S01]  /*0230*/  S2UR UR5, SR_CgaCtaId ;  /* 0x00000000000579c3 */ /* 0x000e220000008800 */
[----:B------:R-:W-:Y:S02]  /*0240*/  UMOV UR4, 0x400 ;  /* 0x0000040000047882 */ /* 0x000fe40000000000 */
[----:B0-----:R-:W-:-:S06]  /*0250*/  ULEA UR4, UR5, UR4, 0x18 ;  /* 0x0000000405047291 */ /* 0x001fcc000f8ec0ff */
[----:B------:R-:W-:Y:S01]  /*0260*/  LEA R4, R4, UR4, 0x2 ;  /* 0x0000000404047c11 */ /* 0x000fe2000f8e10ff */
[----:B------:R-:W-:-:S05]  /*0270*/  UMOV UR4, 0xffffffff ;  /* 0xffffffff00047882 */ /* 0x000fca0000000000 */
[----:B------:R-:W0:Y:S01]  /*0280*/  LDS R4, [R4] ;  /* 0x0000000004047984 */ /* 0x000e220000000800 */
[----:B------:R-:W-:Y:S05]  /*0290*/  BRA.DIV UR4, `(.L_x_1) ;  /* 0x00000002045c7947 */ /* 0x000fea000b800000 */
[----:B0-----:R-:W0:Y:S02]  /*02a0*/  SHFL.DOWN PT, R3, R4, 0x10, 0x1f ;  /* 0x0a001f0004037f89 */ /* 0x001e2400000e0000 */
[----:B0-----:R-:W-:-:S05]  /*02b0*/  FMNMX R3, R4, R3, !PT ;  /* 0x0000000304037209 */ /* 0x001fca0007800000 */
[----:B------:R-:W0:Y:S02]  /*02c0*/  SHFL.DOWN PT, R2, R3, 0x8, 0x1f ;  /* 0x09001f0003027f89 */ /* 0x000e2400000e0000 */
[----:B0-----:R-:W-:-:S05]  /*02d0*/  FMNMX R2, R3, R2, !PT ;  /* 0x0000000203027209 */ /* 0x001fca0007800000 */
[----:B------:R-:W0:Y:S02]  /*02e0*/  SHFL.DOWN PT, R5, R2, 0x4, 0x1f ;  /* 0x08801f0002057f89 */ /* 0x000e2400000e0000 */
[----:B0-----:R-:W-:-:S05]  /*02f0*/  FMNMX R5, R2, R5, !PT ;  /* 0x0000000502057209 */ /* 0x001fca0007800000 */
[----:B------:R-:W0:Y:S02]  /*0300*/  SHFL.DOWN PT, R6, R5, 0x2, 0x1f ;  /* 0x08401f0005067f89 */ /* 0x000e2400000e0000 */
[----:B0-----:R-:W-:-:S05]  /*0310*/  FMNMX R6, R5, R6, !PT ;  /* 0x0000000605067209 */ /* 0x001fca0007800000 */
[----:B------:R0:W1:Y:S02]  /*0320*/  SHFL.DOWN PT, R7, R6, 0x1, 0x1f ;  /* 0x08201f0006077f89 */ /* 0x00006400000e0000 */
.L_x_8:
[----:B-1----:R-:W-:-:S07]  /*0330*/  FMNMX R5, R6, R7, !PT ;  /* 0x0000000706057209 */ /* 0x002fce0007800000 */
.L_x_0:
[----:B------:R-:W-:Y:S05]  /*0340*/  WARPSYNC.ALL ;  /* 0x0000000000007948 */ /* 0x000fea0003800000 */
[----:B------:R-:W-:Y:S01]  /*0350*/  BAR.SYNC.DEFER_BLOCKING 0x0 ;  /* 0x0000000000007b1d */ /* 0x000fe20000010000 */
[----:B------:R-:W-:-:S13]  /*0360*/  ISETP.NE.AND P0, PT, R0, RZ, PT ;  /* 0x000000ff0000720c */ /* 0x000fda0003f05270 */
[----:B------:R-:W-:Y:S05]  /*0370*/  @P0 EXIT ;  /* 0x000000000000094d */ /* 0x000fea0003800000 */
[----:B------:R-:W0:Y:S02]  /*0380*/  LDC.64 R2, c[0x0][0x388] ;  /* 0x0000e200ff027b82 */ /* 0x000e240000000a00 */
[----:B0-----:R0:W5:Y:S02]  /*0390*/  LDG.E R6, desc[UR6][R2.64] ;  /* 0x0000000602067981 */ /* 0x001164000c1e1900 */
.L_x_2:
[C---:B-----5:R-:W-:Y:S01]  /*03a0*/  FMNMX R7, R6.reuse, R5, !PT ;  /* 0x0000000506077209 */ /* 0x060fe20007800000 */
[----:B------:R-:W-:Y:S05]  /*03b0*/  YIELD ;  /* 0x0000000000007946 */ /* 0x000fea0003800000 */
[----:B------:R-:W2:Y:S02]  /*03c0*/  ATOMG.E.CAS.STRONG.GPU PT, R7, [R2], R6, R7 ;  /* 0x00000006020773a9 */ /* 0x000ea400001ee107 */
[----:B--2---:R-:W-:Y:S01]  /*03d0*/  ISETP.NE.AND P0, PT, R6, R7, PT ;  /* 0x000000070600720c */ /* 0x004fe20003f05270 */
[----:B------:R-:W-:-:S12]  /*03e0*/  IMAD.MOV.U32 R6, RZ, RZ, R7 ;  /* 0x000000ffff067224 */ /* 0x000fd800078e0007 */
[----:B------:R-:W-:Y:S05]  /*03f0*/  @P0 BRA `(.L_x_2) ;  /* 0xfffffffc00e80947 */ /* 0x000fea000383ffff */
[----:B------:R-:W-:Y:S05]  /*0400*/  EXIT ;  /* 0x000000000000794d */ /* 0x000fea0003800000 */
.L_x_1:
[----:B------:R-:W-:Y:S02]  /*0410*/  IMAD.MOV.U32 R9, RZ, RZ, 0x10 ;  /* 0x00000010ff097424 */ /* 0x000fe400078e00ff */
[----:B------:R-:W-:Y:S02]  /*0420*/  IMAD.MOV.U32 R11, RZ, RZ, 0x1f ;  /* 0x0000001fff0b7424 */ /* 0x000fe400078e00ff */
[----:B------:R-:W-:-:S07]  /*0430*/  IMAD.MOV.U32 R8, RZ, RZ, -0x1 ;  /* 0xffffffffff087424 */ /* 0x000fce00078e00ff */
[----:B0-----:R-:W-:Y:S05]  /*0440*/  WARPSYNC.COLLECTIVE R8, `(.L_x_3) ;  /* 0x0000000008087348 */ /* 0x001fea0003c00000 */
[----:B0-----:R0:W1:Y:S02]  /*0450*/  SHFL.DOWN P0, R7, R4, R9, R11 ;  /* 0x0800000904077389 */ /* 0x001064000000000b */
[----:B01----:R-:W-:Y:S05]  /*0460*/  ENDCOLLECTIVE ;  /* 0x000000000000791b */ /* 0x003fea0003800000 */
.L_x_3:
[----:B------:R-:W-:Y:S02]  /*0470*/  IMAD.MOV.U32 R9, RZ, RZ, 0x8 ;  /* 0x00000008ff097424 */ /* 0x000fe400078e00ff */
[----:B------:R-:W-:-:S05]  /*0480*/  IMAD.MOV.U32 R3, RZ, RZ, R7 ;  /* 0x000000ffff037224 */ /* 0x000fca00078e0007 */
[----:B------:R-:W-:-:S05]  /*0490*/  FMNMX R3, R4, R3, !PT ;  /* 0x0000000304037209 */ /* 0x000fca0007800000 */
[----:B------:R-:W-:-:S07]  /*04a0*/  IMAD.MOV.U32 R4, RZ, RZ, R3 ;  /* 0x000000ffff047224 */ /* 0x000fce00078e0003 */
[----:B------:R-:W-:Y:S05]  /*04b0*/  WARPSYNC.COLLECTIVE R8, `(.L_x_4) ;  /* 0x0000000008087348 */ /* 0x000fea0003c00000 */
[----:B------:R0:W1:Y:S02]  /*04c0*/  SHFL.DOWN P0, R7, R4, R9, R11 ;  /* 0x0800000904077389 */ /* 0x000064000000000b */
[----:B01----:R-:W-:Y:S05]  /*04d0*/  ENDCOLLECTIVE ;  /* 0x000000000000791b */ /* 0x003fea0003800000 */
.L_x_4:
[----:B------:R-:W-:Y:S02]  /*04e0*/  IMAD.MOV.U32 R9, RZ, RZ, 0x4 ;  /* 0x00000004ff097424 */ /* 0x000fe400078e00ff */
[----:B------:R-:W-:-:S05]  /*04f0*/  IMAD.MOV.U32 R2, RZ, RZ, R7 ;  /* 0x000000ffff027224 */ /* 0x000fca00078e0007 */
[----:B------:R-:W-:-:S05]  /*0500*/  FMNMX R2, R3, R2, !PT ;  /* 0x0000000203027209 */ /* 0x000fca0007800000 */
[----:B------:R-:W-:-:S07]  /*0510*/  IMAD.MOV.U32 R4, RZ, RZ, R2 ;  /* 0x000000ffff047224 */ /* 0x000fce00078e0002 */
[----:B------:R-:W-:Y:S05]  /*0520*/  WARPSYNC.COLLECTIVE R8, `(.L_x_5) ;  /* 0x0000000008087348 */ /* 0x000fea0003c00000 */
[----:B------:R0:W1:Y:S02]  /*0530*/  SHFL.DOWN P0, R7, R4, R9, R11 ;  /* 0x0800000904077389 */ /* 0x000064000000000b */
[----:B01----:R-:W-:Y:S05]  /*0540*/  ENDCOLLECTIVE ;  /* 0x000000000000791b */ /* 0x003fea0003800000 */
.L_x_5:
[----:B------:R-:W-:Y:S02]  /*0550*/  IMAD.MOV.U32 R9, RZ, RZ, 0x2 ;  /* 0x00000002ff097424 */ /* 0x000fe400078e00ff */
[----:B------:R-:W-:-:S05]  /*0560*/  IMAD.MOV.U32 R5, RZ, RZ, R7 ;  /* 0x000000ffff057224 */ /* 0x000fca00078e0007 */
[----:B------:R-:W-:-:S05]  /*0570*/  FMNMX R5, R2, R5, !PT ;  /* 0x0000000502057209 */ /* 0x000fca0007800000 */
[----:B------:R-:W-:-:S07]  /*0580*/  IMAD.MOV.U32 R4, RZ, RZ, R5 ;  /* 0x000000ffff047224 */ /* 0x000fce00078e0005 */
[----:B------:R-:W-:Y:S05]  /*0590*/  WARPSYNC.COLLECTIVE R8, `(.L_x_6) ;  /* 0x0000000008087348 */ /* 0x000fea0003c00000 */
[----:B------:R0:W1:Y:S02]  /*05a0*/  SHFL.DOWN P0, R7, R4, R9, R11 ;  /* 0x0800000904077389 */ /* 0x000064000000000b */
[----:B01----:R-:W-:Y:S05]  /*05b0*/  ENDCOLLECTIVE ;  /* 0x000000000000791b */ /* 0x003fea0003800000 */
.L_x_6:
[----:B------:R-:W-:Y:S02]  /*05c0*/  IMAD.MOV.U32 R9, RZ, RZ, 0x1 ;  /* 0x00000001ff097424 */ /* 0x000fe400078e00ff */
[----:B------:R-:W-:-:S05]  /*05d0*/  IMAD.MOV.U32 R6, RZ, RZ, R7 ;  /* 0x000000ffff067224 */ /* 0x000fca00078e0007 */
[----:B------:R-:W-:-:S05]  /*05e0*/  FMNMX R6, R5, R6, !PT ;  /* 0x0000000605067209 */ /* 0x000fca0007800000 */
[----:B------:R-:W-:-:S07]  /*05f0*/  IMAD.MOV.U32 R4, RZ, RZ, R6 ;  /* 0x000000ffff047224 */ /* 0x000fce00078e0006 */
[----:B------:R-:W-:Y:S05]  /*0600*/  WARPSYNC.COLLECTIVE R8, `(.L_x_7) ;  /* 0x0000000008087348 */ /* 0x000fea0003c00000 */
[----:B------:R0:W1:Y:S02]  /*0610*/  SHFL.DOWN P0, R7, R4, R9, R11 ;  /* 0x0800000904077389 */ /* 0x000064000000000b */
[----:B01----:R-:W-:Y:S05]  /*0620*/  ENDCOLLECTIVE ;  /* 0x000000000000791b */ /* 0x003fea0003800000 */
.L_x_7:
[----:B------:R-:W-:Y:S05]  /*0630*/  BRA `(.L_x_8) ;  /* 0xfffffffc003c7947 */ /* 0x000fea000383ffff */
.L_x_9:
[----:B------:R-:W-:-:S00]  /*0640*/  BRA `(.L_x_9) ;  /* 0xfffffffc00fc7947 */ /* 0x000fc0000383ffff */
[----:B------:R-:W-:-:S00]  /*0650*/  NOP ;  /* 0x0000000000007918 */ /* 0x000fc00000000000 */
        /* <DEDUP_REMOVED lines=10> */
.L_x_10:


//--------------------- .nv.shared._Z3maxILj1024EEvPfS0_i --------------------------
	.section	.nv.shared._Z3maxILj1024EEvPfS0_i,"aw",@nobits
	.sectionflags	@""
	.align	4
.nv.shared._Z3maxILj1024EEvPfS0_i:
	.zero		1152


//--------------------- .nv.shared.reserved.0     --------------------------
	.section	.nv.shared.reserved.0,"aw",@nobits
	.weak		__nv_reservedSMEM_offset_0_alias
	.size		__nv_reservedSMEM_offset_0_alias, 0, 64
	.other		__nv_reservedSMEM_offset_0_alias,@"STO_CUDA_RESERVED_SHARED STV_DEFAULT"
__nv_reservedSMEM_offset_0_alias:
	.zero		0
	.zero		64


//--------------------- .nv.constant0._Z3maxILj1024EEvPfS0_i --------------------------
	.section	.nv.constant0._Z3maxILj1024EEvPfS0_i,"a",@progbits
	.sectionflags	@""
	.align	4
.nv.constant0._Z3maxILj1024EEvPfS0_i:
	.zero		916


//--------------------- SYMBOLS --------------------------

	.type		.nv.reservedSmem.offset0,@object
	.size		.nv.reservedSmem.offset0,0x4
	.type		.nv.reservedSmem.cap,@object
	.size		.nv.reservedSmem.cap,0x4
